//
// Generated by NVIDIA NVVM Compiler
//
// Compiler Build ID: CL-36424714
// Cuda compilation tools, release 13.0, V13.0.88
// Based on NVVM 20.0.0
//

.version 9.0
.target sm_100
.address_size 64

	// .globl	_Z11mathKernel1Pf

.visible .entry _Z11mathKernel1Pf(
	.param .u64 .ptr .align 1 _Z11mathKernel1Pf_param_0
)
{
	.reg .pred 	%p<2>;
	.reg .b32 	%r<6>;
	.reg .b32 	%f<2>;
	.reg .b64 	%rd<5>;

	ld.param.u64 	%rd1, [_Z11mathKernel1Pf_param_0];
	cvta.to.global.u64 	%rd2, %rd1;
	mov.u32 	%r1, %ctaid.x;
	mov.u32 	%r2, %ntid.x;
	mov.u32 	%r3, %tid.x;
	mad.lo.s32 	%r4, %r1, %r2, %r3;
	and.b32  	%r5, %r4, 1;
	setp.eq.b32 	%p1, %r5, 1;
	selp.f32 	%f1, 0f43480000, 0f42C80000, %p1;
	mul.wide.s32 	%rd3, %r4, 4;
	add.s64 	%rd4, %rd2, %rd3;
	st.global.f32 	[%rd4], %f1;
	ret;

}
	// .globl	_Z11mathKernel2Pf
.visible .entry _Z11mathKernel2Pf(
	.param .u64 .ptr .align 1 _Z11mathKernel2Pf_param_0
)
{
	.reg .pred 	%p<2>;
	.reg .b32 	%r<10>;
	.reg .b32 	%f<2>;
	.reg .b64 	%rd<5>;

	ld.param.u64 	%rd1, [_Z11mathKernel2Pf_param_0];
	cvta.to.global.u64 	%rd2, %rd1;
	mov.u32 	%r1, %ctaid.x;
	mov.u32 	%r2, %ntid.x;
	mov.u32 	%r3, %tid.x;
	mad.lo.s32 	%r4, %r1, %r2, %r3;
	shr.s32 	%r5, %r4, 31;
	shr.u32 	%r6, %r5, 27;
	add.s32 	%r7, %r4, %r6;
	shr.u32 	%r8, %r7, 5;
	and.b32  	%r9, %r8, 1;
	setp.eq.b32 	%p1, %r9, 1;
	selp.f32 	%f1, 0f43480000, 0f42C80000, %p1;
	mul.wide.s32 	%rd3, %r4, 4;
	add.s64 	%rd4, %rd2, %rd3;
	st.global.f32 	[%rd4], %f1;
	ret;

}


// ===== COMPILED SASS (sm_100) =====

	.target	sm_100

	.elftype	@"ET_EXEC"


//--------------------- .note.nv.tkinfo           --------------------------
	.section	.note.nv.tkinfo,"",@"SHT_NOTE"
	.sectionflags	@"SHF_NOTE_NV_TKINFO"
	.tkinfo
        /*0018*/ 	.word	0x00000002
        /*0030*/ 	.string	""
        /*0030*/ 	.string	"ptxas"
        /*0030*/ 	.string	"Cuda compilation tools, release 13.0, V13.0.88"
        /*0030*/ 	.string	"Build cuda_13.0.r13.0/compiler.36424714_0"
        /*0030*/ 	.string	"-arch sm_100 -m 64 "



//--------------------- .note.nv.cuinfo           --------------------------
	.section	.note.nv.cuinfo,"",@"SHT_NOTE"
	.sectionflags	@"SHF_NOTE_NV_CUINFO"
        /*0018*/ 	.short	0x0002
        /*001a*/ 	.short	0x0064
        /*001c*/ 	.short	0x0082
	.zero		2


//--------------------- .nv.info                  --------------------------
	.section	.nv.info,"",@"SHT_CUDA_INFO"
	.align	4


	//----- nvinfo : EIATTR_REGCOUNT
	.align		4
        /*0000*/ 	.byte	0x04, 0x2f
        /*0002*/ 	.short	(.L_1 - .L_0)
	.align		4
.L_0:
        /*0004*/ 	.word	index@(_Z11mathKernel1Pf)
        /*0008*/ 	.word	0x00000008


	//----- nvinfo : EIATTR_FRAME_SIZE
	.align		4
.L_1:
        /*000c*/ 	.byte	0x04, 0x11
        /*000e*/ 	.short	(.L_3 - .L_2)
	.align		4
.L_2:
        /*0010*/ 	.word	index@(_Z11mathKernel1Pf)
        /*0014*/ 	.word	0x00000000


	//----- nvinfo : EIATTR_REGCOUNT
	.align		4
.L_3:
        /*0018*/ 	.byte	0x04, 0x2f
        /*001a*/ 	.short	(.L_5 - .L_4)
	.align		4
.L_4:
        /*001c*/ 	.word	index@(_Z11mathKernel2Pf)
        /*0020*/ 	.word	0x00000008


	//----- nvinfo : EIATTR_FRAME_SIZE
	.align		4
.L_5:
        /*0024*/ 	.byte	0x04, 0x11
        /*0026*/ 	.short	(.L_7 - .L_6)
	.align		4
.L_6:
        /*0028*/ 	.word	index@(_Z11mathKernel2Pf)
        /*002c*/ 	.word	0x00000000


	//----- nvinfo : EIATTR_MIN_STACK_SIZE
	.align		4
.L_7:
        /*0030*/ 	.byte	0x04, 0x12
        /*0032*/ 	.short	(.L_9 - .L_8)
	.align		4
.L_8:
        /*0034*/ 	.word	index@(_Z11mathKernel2Pf)
        /*0038*/ 	.word	0x00000000


	//----- nvinfo : EIATTR_MIN_STACK_SIZE
	.align		4
.L_9:
        /*003c*/ 	.byte	0x04, 0x12
        /*003e*/ 	.short	(.L_11 - .L_10)
	.align		4
.L_10:
        /*0040*/ 	.word	index@(_Z11mathKernel1Pf)
        /*0044*/ 	.word	0x00000000
.L_11:


//--------------------- .nv.compat                --------------------------
	.section	.nv.compat,"",@"SHT_CUDA_COMPAT_INFO"
	.align	4
        /*0000*/ 	.byte	0x02, 0x09, 0x00, 0x00, 0x02, 0x02, 0x01, 0x00, 0x02, 0x05, 0x05, 0x00, 0x03, 0x07, 0x01, 0x01
        /*0010*/ 	.byte	0x02, 0x03, 0x00, 0x00, 0x02, 0x06, 0x01, 0x00, 0x04, 0x0b, 0x08, 0x00, 0x09, 0x00, 0x00, 0x00
        /*0020*/ 	.byte	0x00, 0x00, 0x00, 0x00


//--------------------- .nv.info._Z11mathKernel2Pf --------------------------
	.section	.nv.info._Z11mathKernel2Pf,"",@"SHT_CUDA_INFO"
	.sectionflags	@""
	.align	4


	//----- nvinfo : EIATTR_CUDA_API_VERSION
	.align		4
        /*0000*/ 	.byte	0x04, 0x37
        /*0002*/ 	.short	(.L_13 - .L_12)
.L_12:
        /*0004*/ 	.word	0x00000082


	//----- nvinfo : EIATTR_KPARAM_INFO
	.align		4
.L_13:
        /*0008*/ 	.byte	0x04, 0x17
        /*000a*/ 	.short	(.L_15 - .L_14)
.L_14:
        /*000c*/ 	.word	0x00000000
        /*0010*/ 	.short	0x0000
        /*0012*/ 	.short	0x0000
        /*0014*/ 	.byte	0x00, 0xf5, 0x21, 0x00


	//----- nvinfo : EIATTR_SPARSE_MMA_MASK
	.align		4
.L_15:
        /*0018*/ 	.byte	0x03, 0x50
        /*001a*/ 	.short	0x0000


	//----- nvinfo : EIATTR_MAXREG_COUNT
	.align		4
        /*001c*/ 	.byte	0x03, 0x1b
        /*001e*/ 	.short	0x00ff


	//----- nvinfo : EIATTR_MERCURY_ISA_VERSION
	.align		4
        /*0020*/ 	.byte	0x03, 0x5f
        /*0022*/ 	.short	0x0101


	//----- nvinfo : EIATTR_VRC_CTA_INIT_COUNT
	.align		4
        /*0024*/ 	.byte	0x02, 0x4a
	.zero		1
	.zero		1


	//----- nvinfo : EIATTR_EXIT_INSTR_OFFSETS
	.align		4
        /*0028*/ 	.byte	0x04, 0x1c
        /*002a*/ 	.short	(.L_17 - .L_16)


	//   ....[0]....
.L_16:
        /*002c*/ 	.word	0x00000100


	//----- nvinfo : EIATTR_CBANK_PARAM_SIZE
	.align		4
.L_17:
        /*0030*/ 	.byte	0x03, 0x19
        /*0032*/ 	.short	0x0008


	//----- nvinfo : EIATTR_PARAM_CBANK
	.align		4
        /*0034*/ 	.byte	0x04, 0x0a
        /*0036*/ 	.short	(.L_19 - .L_18)
	.align		4
.L_18:
        /*0038*/ 	.word	index@(.nv.constant0._Z11mathKernel2Pf)
        /*003c*/ 	.short	0x0380
        /*003e*/ 	.short	0x0008


	//----- nvinfo : EIATTR_SW_WAR
	.align		4
.L_19:
        /*0040*/ 	.byte	0x04, 0x36
        /*0042*/ 	.short	(.L_21 - .L_20)
.L_20:
        /*0044*/ 	.word	0x00000008
.L_21:


//--------------------- .nv.info._Z11mathKernel1Pf --------------------------
	.section	.nv.info._Z11mathKernel1Pf,"",@"SHT_CUDA_INFO"
	.sectionflags	@""
	.align	4


	//----- nvinfo : EIATTR_CUDA_API_VERSION
	.align		4
        /*0000*/ 	.byte	0x04, 0x37
        /*0002*/ 	.short	(.L_23 - .L_22)
.L_22:
        /*0004*/ 	.word	0x00000082


	//----- nvinfo : EIATTR_KPARAM_INFO
	.align		4
.L_23:
        /*0008*/ 	.byte	0x04, 0x17
        /*000a*/ 	.short	(.L_25 - .L_24)
.L_24:
        /*000c*/ 	.word	0x00000000
        /*0010*/ 	.short	0x0000
        /*0012*/ 	.short	0x0000
        /*0014*/ 	.byte	0x00, 0xf5, 0x21, 0x00


	//----- nvinfo : EIATTR_SPARSE_MMA_MASK
	.align		4
.L_25:
        /*0018*/ 	.byte	0x03, 0x50
        /*001a*/ 	.short	0x0000


	//----- nvinfo : EIATTR_MAXREG_COUNT
	.align		4
        /*001c*/ 	.byte	0x03, 0x1b
        /*001e*/ 	.short	0x00ff


	//----- nvinfo : EIATTR_MERCURY_ISA_VERSION
	.align		4
        /*0020*/ 	.byte	0x03, 0x5f
        /*0022*/ 	.short	0x0101


	//----- nvinfo : EIATTR_VRC_CTA_INIT_COUNT
	.align		4
        /*0024*/ 	.byte	0x02, 0x4a
	.zero		1
	.zero		1


	//----- nvinfo : EIATTR_EXIT_INSTR_OFFSETS
	.align		4
        /*0028*/ 	.byte	0x04, 0x1c
        /*002a*/ 	.short	(.L_27 - .L_26)


	//   ....[0]....
.L_26:
        /*002c*/ 	.word	0x000000d0


	//----- nvinfo : EIATTR_CBANK_PARAM_SIZE
	.align		4
.L_27:
        /*0030*/ 	.byte	0x03, 0x19
        /*0032*/ 	.short	0x0008


	//----- nvinfo : EIATTR_PARAM_CBANK
	.align		4
        /*0034*/ 	.byte	0x04, 0x0a
        /*0036*/ 	.short	(.L_29 - .L_28)
	.align		4
.L_28:
        /*0038*/ 	.word	index@(.nv.constant0._Z11mathKernel1Pf)
        /*003c*/ 	.short	0x0380
        /*003e*/ 	.short	0x0008


	//----- nvinfo : EIATTR_SW_WAR
	.align		4
.L_29:
        /*0040*/ 	.byte	0x04, 0x36
        /*0042*/ 	.short	(.L_31 - .L_30)
.L_30:
        /*0044*/ 	.word	0x00000008
.L_31:


//--------------------- .nv.callgraph             --------------------------
	.section	.nv.callgraph,"",@"SHT_CUDA_CALLGRAPH"
	.align	4
	.sectionentsize	8
	.align		4
        /*0000*/ 	.word	0x00000000
	.align		4
        /*0004*/ 	.word	0xffffffff
	.align		4
        /*0008*/ 	.word	0x00000000
	.align		4
        /*000c*/ 	.word	0xfffffffe
	.align		4
        /*0010*/ 	.word	0x00000000
	.align		4
        /*0014*/ 	.word	0xfffffffd
	.align		4
        /*0018*/ 	.word	0x00000000
	.align		4
        /*001c*/ 	.word	0xfffffffc


//--------------------- .text._Z11mathKernel2Pf   --------------------------
	.section	.text._Z11mathKernel2Pf,"ax",@progbits
	.align	128
        .global         _Z11mathKernel2Pf
        .type           _Z11mathKernel2Pf,@function
        .size           _Z11mathKernel2Pf,(.L_x_2 - _Z11mathKernel2Pf)
        .other          _Z11mathKernel2Pf,@"STO_CUDA_ENTRY STV_DEFAULT"
_Z11mathKernel2Pf:
.text._Z11mathKernel2Pf:
[----:B------:R-:W-:Y:S01]  /*0000*/  LDC R1, c[0x0][0x37c] ;  /* 0x0000df00ff017b82 */ /* 0x000fe20000000800 */
[----:B------:R-:W0:Y:S07]  /*0010*/  S2R R0, SR_TID.X ;  /* 0x0000000000007919 */ /* 0x000e2e0000002100 */
[----:B------:R-:W0:Y:S08]  /*0020*/  S2UR UR4, SR_CTAID.X ;  /* 0x00000000000479c3 */ /* 0x000e300000002500 */
[----:B------:R-:W0:Y:S08]  /*0030*/  LDC R5, c[0x0][0x360] ;  /* 0x0000d800ff057b82 */ /* 0x000e300000000800 */
[----:B------:R-:W1:Y:S01]  /*0040*/  LDC.64 R2, c[0x0][0x380] ;  /* 0x0000e000ff027b82 */ /* 0x000e620000000a00 */
[----:B0-----:R-:W-:Y:S01]  /*0050*/  IMAD R5, R5, UR4, R0 ;  /* 0x0000000405057c24 */ /* 0x001fe2000f8e0200 */
[----:B------:R-:W0:Y:S04]  /*0060*/  LDCU.64 UR4, c[0x0][0x358] ;  /* 0x00006b00ff0477ac */ /* 0x000e280008000a00 */
[----:B------:R-:W-:Y:S01]  /*0070*/  SHF.R.S32.HI R0, RZ, 0x1f, R5 ;  /* 0x0000001fff007819 */ /* 0x000fe20000011405 */
[----:B-1----:R-:W-:-:S03]  /*0080*/  IMAD.WIDE R2, R5, 0x4, R2 ;  /* 0x0000000405027825 */ /* 0x002fc600078e0202 */
[----:B------:R-:W-:-:S04]  /*0090*/  LEA.HI R0, R0, R5, RZ, 0x5 ;  /* 0x0000000500007211 */ /* 0x000fc800078f28ff */
[----:B------:R-:W-:-:S04]  /*00a0*/  SHF.R.U32.HI R0, RZ, 0x5, R0 ;  /* 0x00000005ff007819 */ /* 0x000fc80000011600 */
[----:B------:R-:W-:-:S04]  /*00b0*/  LOP3.LUT R0, R0, 0x1, RZ, 0xc0, !PT ;  /* 0x0000000100007812 */ /* 0x000fc800078ec0ff */
[----:B------:R-:W-:Y:S01]  /*00c0*/  ISETP.NE.U32.AND P0, PT, R0, 0x1, PT ;  /* 0x000000010000780c */ /* 0x000fe20003f05070 */
[----:B------:R-:W-:-:S05]  /*00d0*/  IMAD.MOV.U32 R0, RZ, RZ, 0x43480000 ;  /* 0x43480000ff007424 */ /* 0x000fca00078e00ff */
[----:B------:R-:W-:-:S05]  /*00e0*/  FSEL R5, R0, 100, !P0 ;  /* 0x42c8000000057808 */ /* 0x000fca0004000000 */
[----:B0-----:R-:W-:Y:S01]  /*00f0*/  STG.E desc[UR4][R2.64], R5 ;  /* 0x0000000502007986 */ /* 0x001fe2000c101904 */
[----:B------:R-:W-:Y:S05]  /*0100*/  EXIT ;  /* 0x000000000000794d */ /* 0x000fea0003800000 */
.L_x_0:
[----:B------:R-:W-:-:S00]  /*0110*/  BRA `(.L_x_0) ;  /* 0xfffffffc00fc7947 */ /* 0x000fc0000383ffff */
[----:B------:R-:W-:-:S00]  /*0120*/  NOP ;  /* 0x0000000000007918 */ /* 0x000fc00000000000 */
        /* <DEDUP_REMOVED lines=13> */
.L_x_2:


//--------------------- .text._Z11mathKernel1Pf   --------------------------
	.section	.text._Z11mathKernel1Pf,"ax",@progbits
	.align	128
        .global         _Z11mathKernel1Pf
        .type           _Z11mathKernel1Pf,@function
        .size           _Z11mathKernel1Pf,(.L_x_3 - _Z11mathKernel1Pf)
        .other          _Z11mathKernel1Pf,@"STO_CUDA_ENTRY STV_DEFAULT"
_Z11mathKernel1Pf:
.text._Z11mathKernel1Pf:
[----:B------:R-:W-:Y:S01]  /*0000*/  LDC R1, c[0x0][0x37c] ;  /* 0x0000df00ff017b82 */ /* 0x000fe20000000800 */
[----:B------:R-:W0:Y:S07]  /*0010*/  S2R R0, SR_TID.X ;  /* 0x0000000000007919 */ /* 0x000e2e0000002100 */
[----:B------:R-:W0:Y:S08]  /*0020*/  S2UR UR4, SR_CTAID.X ;  /* 0x00000000000479c3 */ /* 0x000e300000002500 */
[----:B------:R-:W0:Y:S08]  /*0030*/  LDC R5, c[0x0][0x360] ;  /* 0x0000d800ff057b82 */ /* 0x000e300000000800 */
[----:B------:R-:W1:Y:S01]  /*0040*/  LDC.64 R2, c[0x0][0x380] ;  /* 0x0000e000ff027b82 */ /* 0x000e620000000a00 */
[----:B0-----:R-:W-:Y:S01]  /*0050*/  IMAD R5, R5, UR4, R0 ;  /* 0x0000000405057c24 */ /* 0x001fe2000f8e0200 */
[----:B------:R-:W0:Y:S04]  /*0060*/  LDCU.64 UR4, c[0x0][0x358] ;  /* 0x00006b00ff0477ac */ /* 0x000e280008000a00 */
[C---:B------:R-:W-:Y:S01]  /*0070*/  LOP3.LUT R0, R5.reuse, 0x1, RZ, 0xc0, !PT ;  /* 0x0000000105007812 */ /* 0x040fe200078ec0ff */
[----:B-1----:R-:W-:-:S03]  /*0080*/  IMAD.WIDE R2, R5, 0x4, R2 ;  /* 0x0000000405027825 */ /* 0x002fc600078e0202 */
[----:B------:R-:W-:Y:S01]  /*0090*/  ISETP.NE.U32.AND P0, PT, R0, 0x1, PT ;  /* 0x000000010000780c */ /* 0x000fe20003f05070 */
[----:B------:R-:W-:-:S05]  /*00a0*/  HFMA2 R0, -RZ, RZ, 3.640625, 0 ;  /* 0x43480000ff007431 */ /* 0x000fca00000001ff */
[----:B------:R-:W-:-:S05]  /*00b0*/  FSEL R5, R0, 100, !P0 ;  /* 0x42c8000000057808 */ /* 0x000fca0004000000 */
[----:B0-----:R-:W-:Y:S01]  /*00c0*/  STG.E desc[UR4][R2.64], R5 ;  /* 0x0000000502007986 */ /* 0x001fe2000c101904 */
[----:B------:R-:W-:Y:S05]  /*00d0*/  EXIT ;  /* 0x000000000000794d */ /* 0x000fea0003800000 */
.L_x_1:
        /* <DEDUP_REMOVED lines=10> */
.L_x_3:


//--------------------- .nv.shared.reserved.0     --------------------------
	.section	.nv.shared.reserved.0,"aw",@nobits
	.weak		__nv_reservedSMEM_offset_0_alias
	.size		__nv_reservedSMEM_offset_0_alias, 0, 64
	.other		__nv_reservedSMEM_offset_0_alias,@"STO_CUDA_RESERVED_SHARED STV_DEFAULT"
__nv_reservedSMEM_offset_0_alias:
	.zero		0
	.zero		64


//--------------------- .nv.constant0._Z11mathKernel2Pf --------------------------
	.section	.nv.constant0._Z11mathKernel2Pf,"a",@progbits
	.sectionflags	@""
	.align	4
.nv.constant0._Z11mathKernel2Pf:
	.zero		904


//--------------------- .nv.constant0._Z11mathKernel1Pf --------------------------
	.section	.nv.constant0._Z11mathKernel1Pf,"a",@progbits
	.sectionflags	@""
	.align	4
.nv.constant0._Z11mathKernel1Pf:
	.zero		904


//--------------------- SYMBOLS --------------------------

	.type		.nv.reservedSmem.offset0,@object
	.size		.nv.reservedSmem.offset0,0x4
